//
// Generated by NVIDIA NVVM Compiler
//
// Compiler Build ID: CL-36424714
// Cuda compilation tools, release 13.0, V13.0.88
// Based on NVVM 20.0.0
//

.version 9.0
.target sm_100
.address_size 64

	// .globl	_Z15matrix_multiplyPfS_S_iii
.global .align 4 .b8 precalc_xorwow_matrix[102400];
.global .align 4 .b8 precalc_xorwow_offset_matrix[102400];
.global .align 4 .b8 mrg32k3aM1[2304];
.global .align 4 .b8 mrg32k3aM2[2304];
.global .align 4 .b8 mrg32k3aM1SubSeq[2016];
.global .align 4 .b8 mrg32k3aM2SubSeq[2016];
.global .align 4 .b8 mrg32k3aM1Seq[2304];
.global .align 4 .b8 mrg32k3aM2Seq[2304];
.const .align 8 .b8 __cr_lgamma_table[72];

.visible .entry _Z15matrix_multiplyPfS_S_iii(
	.param .u64 .ptr .align 1 _Z15matrix_multiplyPfS_S_iii_param_0,
	.param .u64 .ptr .align 1 _Z15matrix_multiplyPfS_S_iii_param_1,
	.param .u64 .ptr .align 1 _Z15matrix_multiplyPfS_S_iii_param_2,
	.param .u32 _Z15matrix_multiplyPfS_S_iii_param_3,
	.param .u32 _Z15matrix_multiplyPfS_S_iii_param_4,
	.param .u32 _Z15matrix_multiplyPfS_S_iii_param_5
)
{
	.reg .pred 	%p<13>;
	.reg .b32 	%r<41>;
	.reg .b32 	%f<68>;
	.reg .b64 	%rd<53>;

	ld.param.u64 	%rd7, [_Z15matrix_multiplyPfS_S_iii_param_0];
	ld.param.u64 	%rd8, [_Z15matrix_multiplyPfS_S_iii_param_1];
	ld.param.u64 	%rd6, [_Z15matrix_multiplyPfS_S_iii_param_2];
	ld.param.u32 	%r20, [_Z15matrix_multiplyPfS_S_iii_param_3];
	ld.param.u32 	%r18, [_Z15matrix_multiplyPfS_S_iii_param_4];
	ld.param.u32 	%r19, [_Z15matrix_multiplyPfS_S_iii_param_5];
	cvta.to.global.u64 	%rd1, %rd8;
	cvta.to.global.u64 	%rd2, %rd7;
	mov.u32 	%r21, %ctaid.y;
	mov.u32 	%r22, %ntid.y;
	mov.u32 	%r23, %tid.y;
	mad.lo.s32 	%r1, %r21, %r22, %r23;
	mov.u32 	%r24, %ctaid.x;
	mov.u32 	%r25, %ntid.x;
	mov.u32 	%r26, %tid.x;
	mad.lo.s32 	%r2, %r24, %r25, %r26;
	setp.ge.s32 	%p1, %r1, %r20;
	setp.ge.s32 	%p2, %r2, %r18;
	or.pred  	%p3, %p1, %p2;
	@%p3 bra 	$L__BB0_14;
	setp.lt.s32 	%p4, %r19, 1;
	mov.f32 	%f67, 0f00000000;
	@%p4 bra 	$L__BB0_13;
	mul.lo.s32 	%r3, %r19, %r1;
	and.b32  	%r4, %r19, 7;
	setp.lt.u32 	%p5, %r19, 8;
	mov.f32 	%f67, 0f00000000;
	mov.b32 	%r39, 0;
	@%p5 bra 	$L__BB0_5;
	and.b32  	%r39, %r19, 2147483640;
	neg.s32 	%r37, %r39;
	shl.b32 	%r7, %r18, 3;
	mul.wide.u32 	%rd9, %r3, 4;
	add.s64 	%rd10, %rd9, %rd2;
	add.s64 	%rd52, %rd10, 16;
	mov.f32 	%f67, 0f00000000;
	mul.wide.s32 	%rd13, %r18, 4;
	mov.u32 	%r36, %r2;
$L__BB0_4:
	.pragma "nounroll";
	ld.global.f32 	%f17, [%rd52+-16];
	mul.wide.s32 	%rd11, %r36, 4;
	add.s64 	%rd12, %rd1, %rd11;
	ld.global.f32 	%f18, [%rd12];
	fma.rn.f32 	%f19, %f17, %f18, %f67;
	ld.global.f32 	%f20, [%rd52+-12];
	add.s64 	%rd14, %rd12, %rd13;
	ld.global.f32 	%f21, [%rd14];
	fma.rn.f32 	%f22, %f20, %f21, %f19;
	ld.global.f32 	%f23, [%rd52+-8];
	add.s64 	%rd15, %rd14, %rd13;
	ld.global.f32 	%f24, [%rd15];
	fma.rn.f32 	%f25, %f23, %f24, %f22;
	ld.global.f32 	%f26, [%rd52+-4];
	add.s64 	%rd16, %rd15, %rd13;
	ld.global.f32 	%f27, [%rd16];
	fma.rn.f32 	%f28, %f26, %f27, %f25;
	ld.global.f32 	%f29, [%rd52];
	add.s64 	%rd17, %rd16, %rd13;
	ld.global.f32 	%f30, [%rd17];
	fma.rn.f32 	%f31, %f29, %f30, %f28;
	ld.global.f32 	%f32, [%rd52+4];
	add.s64 	%rd18, %rd17, %rd13;
	ld.global.f32 	%f33, [%rd18];
	fma.rn.f32 	%f34, %f32, %f33, %f31;
	ld.global.f32 	%f35, [%rd52+8];
	add.s64 	%rd19, %rd18, %rd13;
	ld.global.f32 	%f36, [%rd19];
	fma.rn.f32 	%f37, %f35, %f36, %f34;
	ld.global.f32 	%f38, [%rd52+12];
	add.s64 	%rd20, %rd19, %rd13;
	ld.global.f32 	%f39, [%rd20];
	fma.rn.f32 	%f67, %f38, %f39, %f37;
	add.s32 	%r37, %r37, 8;
	add.s32 	%r36, %r36, %r7;
	add.s64 	%rd52, %rd52, 32;
	setp.ne.s32 	%p6, %r37, 0;
	@%p6 bra 	$L__BB0_4;
$L__BB0_5:
	setp.eq.s32 	%p7, %r4, 0;
	@%p7 bra 	$L__BB0_13;
	and.b32  	%r13, %r19, 3;
	setp.lt.u32 	%p8, %r4, 4;
	@%p8 bra 	$L__BB0_8;
	add.s32 	%r28, %r39, %r3;
	mul.wide.u32 	%rd21, %r28, 4;
	add.s64 	%rd22, %rd2, %rd21;
	ld.global.f32 	%f41, [%rd22];
	mad.lo.s32 	%r29, %r39, %r18, %r2;
	mul.wide.s32 	%rd23, %r29, 4;
	add.s64 	%rd24, %rd1, %rd23;
	ld.global.f32 	%f42, [%rd24];
	fma.rn.f32 	%f43, %f41, %f42, %f67;
	cvt.u64.u32 	%rd25, %r3;
	cvt.u64.u32 	%rd26, %r39;
	add.s64 	%rd27, %rd26, %rd25;
	shl.b64 	%rd28, %rd27, 2;
	add.s64 	%rd29, %rd2, %rd28;
	ld.global.f32 	%f44, [%rd29+4];
	mul.wide.s32 	%rd30, %r18, 4;
	add.s64 	%rd31, %rd24, %rd30;
	ld.global.f32 	%f45, [%rd31];
	fma.rn.f32 	%f46, %f44, %f45, %f43;
	ld.global.f32 	%f47, [%rd29+8];
	add.s64 	%rd32, %rd31, %rd30;
	ld.global.f32 	%f48, [%rd32];
	fma.rn.f32 	%f49, %f47, %f48, %f46;
	ld.global.f32 	%f50, [%rd29+12];
	add.s64 	%rd33, %rd32, %rd30;
	ld.global.f32 	%f51, [%rd33];
	fma.rn.f32 	%f67, %f50, %f51, %f49;
	add.s32 	%r39, %r39, 4;
$L__BB0_8:
	setp.eq.s32 	%p9, %r13, 0;
	@%p9 bra 	$L__BB0_13;
	setp.eq.s32 	%p10, %r13, 1;
	@%p10 bra 	$L__BB0_11;
	add.s32 	%r30, %r39, %r3;
	mul.wide.u32 	%rd34, %r30, 4;
	add.s64 	%rd35, %rd2, %rd34;
	ld.global.f32 	%f53, [%rd35];
	mad.lo.s32 	%r31, %r39, %r18, %r2;
	mul.wide.s32 	%rd36, %r31, 4;
	add.s64 	%rd37, %rd1, %rd36;
	ld.global.f32 	%f54, [%rd37];
	fma.rn.f32 	%f55, %f53, %f54, %f67;
	cvt.u64.u32 	%rd38, %r3;
	cvt.u64.u32 	%rd39, %r39;
	add.s64 	%rd40, %rd39, %rd38;
	shl.b64 	%rd41, %rd40, 2;
	add.s64 	%rd42, %rd2, %rd41;
	ld.global.f32 	%f56, [%rd42+4];
	mul.wide.s32 	%rd43, %r18, 4;
	add.s64 	%rd44, %rd37, %rd43;
	ld.global.f32 	%f57, [%rd44];
	fma.rn.f32 	%f67, %f56, %f57, %f55;
	add.s32 	%r39, %r39, 2;
$L__BB0_11:
	and.b32  	%r32, %r19, 1;
	setp.eq.b32 	%p11, %r32, 1;
	not.pred 	%p12, %p11;
	@%p12 bra 	$L__BB0_13;
	add.s32 	%r33, %r39, %r3;
	mul.wide.u32 	%rd45, %r33, 4;
	add.s64 	%rd46, %rd2, %rd45;
	ld.global.f32 	%f58, [%rd46];
	mad.lo.s32 	%r34, %r39, %r18, %r2;
	mul.wide.s32 	%rd47, %r34, 4;
	add.s64 	%rd48, %rd1, %rd47;
	ld.global.f32 	%f59, [%rd48];
	fma.rn.f32 	%f67, %f58, %f59, %f67;
$L__BB0_13:
	mad.lo.s32 	%r35, %r18, %r1, %r2;
	cvta.to.global.u64 	%rd49, %rd6;
	mul.wide.s32 	%rd50, %r35, 4;
	add.s64 	%rd51, %rd49, %rd50;
	st.global.f32 	[%rd51], %f67;
$L__BB0_14:
	ret;

}
	// .globl	_Z15relu_activationPfi
.visible .entry _Z15relu_activationPfi(
	.param .u64 .ptr .align 1 _Z15relu_activationPfi_param_0,
	.param .u32 _Z15relu_activationPfi_param_1
)
{
	.reg .pred 	%p<2>;
	.reg .b32 	%r<6>;
	.reg .b32 	%f<3>;
	.reg .b64 	%rd<5>;

	ld.param.u64 	%rd1, [_Z15relu_activationPfi_param_0];
	ld.param.u32 	%r2, [_Z15relu_activationPfi_param_1];
	mov.u32 	%r3, %ctaid.x;
	mov.u32 	%r4, %ntid.x;
	mov.u32 	%r5, %tid.x;
	mad.lo.s32 	%r1, %r3, %r4, %r5;
	setp.ge.s32 	%p1, %r1, %r2;
	@%p1 bra 	$L__BB1_2;
	cvta.to.global.u64 	%rd2, %rd1;
	mul.wide.s32 	%rd3, %r1, 4;
	add.s64 	%rd4, %rd2, %rd3;
	ld.global.f32 	%f1, [%rd4];
	max.f32 	%f2, %f1, 0f00000000;
	st.global.f32 	[%rd4], %f2;
$L__BB1_2:
	ret;

}


// ===== COMPILED SASS (sm_100) =====

	.target	sm_100

	.elftype	@"ET_EXEC"


//--------------------- .note.nv.tkinfo           --------------------------
	.section	.note.nv.tkinfo,"",@"SHT_NOTE"
	.sectionflags	@"SHF_NOTE_NV_TKINFO"
	.tkinfo
        /*0018*/ 	.word	0x00000002
        /*0030*/ 	.string	""
        /*0030*/ 	.string	"ptxas"
        /*0030*/ 	.string	"Cuda compilation tools, release 13.0, V13.0.88"
        /*0030*/ 	.string	"Build cuda_13.0.r13.0/compiler.36424714_0"
        /*0030*/ 	.string	"-arch sm_100 -m 64 "



//--------------------- .note.nv.cuinfo           --------------------------
	.section	.note.nv.cuinfo,"",@"SHT_NOTE"
	.sectionflags	@"SHF_NOTE_NV_CUINFO"
        /*0018*/ 	.short	0x0002
        /*001a*/ 	.short	0x0064
        /*001c*/ 	.short	0x0082
	.zero		2


//--------------------- .nv.info                  --------------------------
	.section	.nv.info,"",@"SHT_CUDA_INFO"
	.align	4


	//----- nvinfo : EIATTR_REGCOUNT
	.align		4
        /*0000*/ 	.byte	0x04, 0x2f
        /*0002*/ 	.short	(.L_10 - .L_9)
	.align		4
.L_9:
        /*0004*/ 	.word	index@(_Z15matrix_multiplyPfS_S_iii)
        /*0008*/ 	.word	0x00000020


	//----- nvinfo : EIATTR_FRAME_SIZE
	.align		4
.L_10:
        /*000c*/ 	.byte	0x04, 0x11
        /*000e*/ 	.short	(.L_12 - .L_11)
	.align		4
.L_11:
        /*0010*/ 	.word	index@(_Z15matrix_multiplyPfS_S_iii)
        /*0014*/ 	.word	0x00000000


	//----- nvinfo : EIATTR_REGCOUNT
	.align		4
.L_12:
        /*0018*/ 	.byte	0x04, 0x2f
        /*001a*/ 	.short	(.L_14 - .L_13)
	.align		4
.L_13:
        /*001c*/ 	.word	index@(_Z15relu_activationPfi)
        /*0020*/ 	.word	0x00000008


	//----- nvinfo : EIATTR_FRAME_SIZE
	.align		4
.L_14:
        /*0024*/ 	.byte	0x04, 0x11
        /*0026*/ 	.short	(.L_16 - .L_15)
	.align		4
.L_15:
        /*0028*/ 	.word	index@(_Z15relu_activationPfi)
        /*002c*/ 	.word	0x00000000


	//----- nvinfo : EIATTR_MIN_STACK_SIZE
	.align		4
.L_16:
        /*0030*/ 	.byte	0x04, 0x12
        /*0032*/ 	.short	(.L_18 - .L_17)
	.align		4
.L_17:
        /*0034*/ 	.word	index@(_Z15relu_activationPfi)
        /*0038*/ 	.word	0x00000000


	//----- nvinfo : EIATTR_MIN_STACK_SIZE
	.align		4
.L_18:
        /*003c*/ 	.byte	0x04, 0x12
        /*003e*/ 	.short	(.L_20 - .L_19)
	.align		4
.L_19:
        /*0040*/ 	.word	index@(_Z15matrix_multiplyPfS_S_iii)
        /*0044*/ 	.word	0x00000000
.L_20:


//--------------------- .nv.compat                --------------------------
	.section	.nv.compat,"",@"SHT_CUDA_COMPAT_INFO"
	.align	4
        /*0000*/ 	.byte	0x02, 0x09, 0x00, 0x00, 0x02, 0x02, 0x01, 0x00, 0x02, 0x05, 0x05, 0x00, 0x03, 0x07, 0x01, 0x01
        /*0010*/ 	.byte	0x02, 0x03, 0x00, 0x00, 0x02, 0x06, 0x01, 0x00, 0x04, 0x0b, 0x08, 0x00, 0x09, 0x00, 0x00, 0x00
        /*0020*/ 	.byte	0x00, 0x00, 0x00, 0x00


//--------------------- .nv.info._Z15relu_activationPfi --------------------------
	.section	.nv.info._Z15relu_activationPfi,"",@"SHT_CUDA_INFO"
	.sectionflags	@""
	.align	4


	//----- nvinfo : EIATTR_CUDA_API_VERSION
	.align		4
        /*0000*/ 	.byte	0x04, 0x37
        /*0002*/ 	.short	(.L_22 - .L_21)
.L_21:
        /*0004*/ 	.word	0x00000082


	//----- nvinfo : EIATTR_KPARAM_INFO
	.align		4
.L_22:
        /*0008*/ 	.byte	0x04, 0x17
        /*000a*/ 	.short	(.L_24 - .L_23)
.L_23:
        /*000c*/ 	.word	0x00000000
        /*0010*/ 	.short	0x0001
        /*0012*/ 	.short	0x0008
        /*0014*/ 	.byte	0x00, 0xf0, 0x11, 0x00


	//----- nvinfo : EIATTR_KPARAM_INFO
	.align		4
.L_24:
        /*0018*/ 	.byte	0x04, 0x17
        /*001a*/ 	.short	(.L_26 - .L_25)
.L_25:
        /*001c*/ 	.word	0x00000000
        /*0020*/ 	.short	0x0000
        /*0022*/ 	.short	0x0000
        /*0024*/ 	.byte	0x00, 0xf5, 0x21, 0x00


	//----- nvinfo : EIATTR_SPARSE_MMA_MASK
	.align		4
.L_26:
        /*0028*/ 	.byte	0x03, 0x50
        /*002a*/ 	.short	0x0000


	//----- nvinfo : EIATTR_MAXREG_COUNT
	.align		4
        /*002c*/ 	.byte	0x03, 0x1b
        /*002e*/ 	.short	0x00ff


	//----- nvinfo : EIATTR_MERCURY_ISA_VERSION
	.align		4
        /*0030*/ 	.byte	0x03, 0x5f
        /*0032*/ 	.short	0x0101


	//----- nvinfo : EIATTR_VRC_CTA_INIT_COUNT
	.align		4
        /*0034*/ 	.byte	0x02, 0x4a
	.zero		1
	.zero		1


	//----- nvinfo : EIATTR_EXIT_INSTR_OFFSETS
	.align		4
        /*0038*/ 	.byte	0x04, 0x1c
        /*003a*/ 	.short	(.L_28 - .L_27)


	//   ....[0]....
.L_27:
        /*003c*/ 	.word	0x00000070


	//   ....[1]....
        /*0040*/ 	.word	0x000000e0


	//----- nvinfo : EIATTR_CBANK_PARAM_SIZE
	.align		4
.L_28:
        /*0044*/ 	.byte	0x03, 0x19
        /*0046*/ 	.short	0x000c


	//----- nvinfo : EIATTR_PARAM_CBANK
	.align		4
        /*0048*/ 	.byte	0x04, 0x0a
        /*004a*/ 	.short	(.L_30 - .L_29)
	.align		4
.L_29:
        /*004c*/ 	.word	index@(.nv.constant0._Z15relu_activationPfi)
        /*0050*/ 	.short	0x0380
        /*0052*/ 	.short	0x000c


	//----- nvinfo : EIATTR_SW_WAR
	.align		4
.L_30:
        /*0054*/ 	.byte	0x04, 0x36
        /*0056*/ 	.short	(.L_32 - .L_31)
.L_31:
        /*0058*/ 	.word	0x00000008
.L_32:


//--------------------- .nv.info._Z15matrix_multiplyPfS_S_iii --------------------------
	.section	.nv.info._Z15matrix_multiplyPfS_S_iii,"",@"SHT_CUDA_INFO"
	.sectionflags	@""
	.align	4


	//----- nvinfo : EIATTR_CUDA_API_VERSION
	.align		4
        /*0000*/ 	.byte	0x04, 0x37
        /*0002*/ 	.short	(.L_34 - .L_33)
.L_33:
        /*0004*/ 	.word	0x00000082


	//----- nvinfo : EIATTR_KPARAM_INFO
	.align		4
.L_34:
        /*0008*/ 	.byte	0x04, 0x17
        /*000a*/ 	.short	(.L_36 - .L_35)
.L_35:
        /*000c*/ 	.word	0x00000000
        /*0010*/ 	.short	0x0005
        /*0012*/ 	.short	0x0020
        /*0014*/ 	.byte	0x00, 0xf0, 0x11, 0x00


	//----- nvinfo : EIATTR_KPARAM_INFO
	.align		4
.L_36:
        /*0018*/ 	.byte	0x04, 0x17
        /*001a*/ 	.short	(.L_38 - .L_37)
.L_37:
        /*001c*/ 	.word	0x00000000
        /*0020*/ 	.short	0x0004
        /*0022*/ 	.short	0x001c
        /*0024*/ 	.byte	0x00, 0xf0, 0x11, 0x00


	//----- nvinfo : EIATTR_KPARAM_INFO
	.align		4
.L_38:
        /*0028*/ 	.byte	0x04, 0x17
        /*002a*/ 	.short	(.L_40 - .L_39)
.L_39:
        /*002c*/ 	.word	0x00000000
        /*0030*/ 	.short	0x0003
        /*0032*/ 	.short	0x0018
        /*0034*/ 	.byte	0x00, 0xf0, 0x11, 0x00


	//----- nvinfo : EIATTR_KPARAM_INFO
	.align		4
.L_40:
        /*0038*/ 	.byte	0x04, 0x17
        /*003a*/ 	.short	(.L_42 - .L_41)
.L_41:
        /*003c*/ 	.word	0x00000000
        /*0040*/ 	.short	0x0002
        /*0042*/ 	.short	0x0010
        /*0044*/ 	.byte	0x00, 0xf5, 0x21, 0x00


	//----- nvinfo : EIATTR_KPARAM_INFO
	.align		4
.L_42:
        /*0048*/ 	.byte	0x04, 0x17
        /*004a*/ 	.short	(.L_44 - .L_43)
.L_43:
        /*004c*/ 	.word	0x00000000
        /*0050*/ 	.short	0x0001
        /*0052*/ 	.short	0x0008
        /*0054*/ 	.byte	0x00, 0xf5, 0x21, 0x00


	//----- nvinfo : EIATTR_KPARAM_INFO
	.align		4
.L_44:
        /*0058*/ 	.byte	0x04, 0x17
        /*005a*/ 	.short	(.L_46 - .L_45)
.L_45:
        /*005c*/ 	.word	0x00000000
        /*0060*/ 	.short	0x0000
        /*0062*/ 	.short	0x0000
        /*0064*/ 	.byte	0x00, 0xf5, 0x21, 0x00


	//----- nvinfo : EIATTR_SPARSE_MMA_MASK
	.align		4
.L_46:
        /*0068*/ 	.byte	0x03, 0x50
        /*006a*/ 	.short	0x0000


	//----- nvinfo : EIATTR_MAXREG_COUNT
	.align		4
        /*006c*/ 	.byte	0x03, 0x1b
        /*006e*/ 	.short	0x00ff


	//----- nvinfo : EIATTR_MERCURY_ISA_VERSION
	.align		4
        /*0070*/ 	.byte	0x03, 0x5f
        /*0072*/ 	.short	0x0101


	//----- nvinfo : EIATTR_VRC_CTA_INIT_COUNT
	.align		4
        /*0074*/ 	.byte	0x02, 0x4a
	.zero		1
	.zero		1


	//----- nvinfo : EIATTR_EXIT_INSTR_OFFSETS
	.align		4
        /*0078*/ 	.byte	0x04, 0x1c
        /*007a*/ 	.short	(.L_48 - .L_47)


	//   ....[0]....
.L_47:
        /*007c*/ 	.word	0x000000c0


	//   ....[1]....
        /*0080*/ 	.word	0x000008e0


	//----- nvinfo : EIATTR_CBANK_PARAM_SIZE
	.align		4
.L_48:
        /*0084*/ 	.byte	0x03, 0x19
        /*0086*/ 	.short	0x0024


	//----- nvinfo : EIATTR_PARAM_CBANK
	.align		4
        /*0088*/ 	.byte	0x04, 0x0a
        /*008a*/ 	.short	(.L_50 - .L_49)
	.align		4
.L_49:
        /*008c*/ 	.word	index@(.nv.constant0._Z15matrix_multiplyPfS_S_iii)
        /*0090*/ 	.short	0x0380
        /*0092*/ 	.short	0x0024


	//----- nvinfo : EIATTR_SW_WAR
	.align		4
.L_50:
        /*0094*/ 	.byte	0x04, 0x36
        /*0096*/ 	.short	(.L_52 - .L_51)
.L_51:
        /*0098*/ 	.word	0x00000008
.L_52:


//--------------------- .nv.callgraph             --------------------------
	.section	.nv.callgraph,"",@"SHT_CUDA_CALLGRAPH"
	.align	4
	.sectionentsize	8
	.align		4
        /*0000*/ 	.word	0x00000000
	.align		4
        /*0004*/ 	.word	0xffffffff
	.align		4
        /*0008*/ 	.word	0x00000000
	.align		4
        /*000c*/ 	.word	0xfffffffe
	.align		4
        /*0010*/ 	.word	0x00000000
	.align		4
        /*0014*/ 	.word	0xfffffffd
	.align		4
        /*0018*/ 	.word	0x00000000
	.align		4
        /*001c*/ 	.word	0xfffffffc


//--------------------- .nv.constant4             --------------------------
	.section	.nv.constant4,"a",@progbits
	.align	8
	.align		8
.nv.constant4:
        /*0000*/ 	.dword	precalc_xorwow_matrix
	.align		8
        /*0008*/ 	.dword	precalc_xorwow_offset_matrix
	.align		8
        /*0010*/ 	.dword	mrg32k3aM1
	.align		8
        /*0018*/ 	.dword	mrg32k3aM2
	.align		8
        /*0020*/ 	.dword	mrg32k3aM1SubSeq
	.align		8
        /*0028*/ 	.dword	mrg32k3aM2SubSeq
	.align		8
        /*0030*/ 	.dword	mrg32k3aM1Seq
	.align		8
        /*0038*/ 	.dword	mrg32k3aM2Seq


//--------------------- .nv.constant3             --------------------------
	.section	.nv.constant3,"a",@progbits
	.align	8
.nv.constant3:
	.type		__cr_lgamma_table,@object
	.size		__cr_lgamma_table,(.L_8 - __cr_lgamma_table)
__cr_lgamma_table:
        /*0000*/ 	.byte	0x00, 0x00, 0x00, 0x00, 0x00, 0x00, 0x00, 0x00, 0x00, 0x00, 0x00, 0x00, 0x00, 0x00, 0x00, 0x00
        /*0010*/ 	.byte	0xef, 0x39, 0xfa, 0xfe, 0x42, 0x2e, 0xe6, 0x3f, 0x02, 0x20, 0x2a, 0xfa, 0x0b, 0xab, 0xfc, 0x3f
        /*0020*/ 	.byte	0xf9, 0x2c, 0x92, 0x7c, 0xa7, 0x6c, 0x09, 0x40, 0xc9, 0x79, 0x44, 0x3c, 0x64, 0x26, 0x13, 0x40
        /*0030*/ 	.byte	0xca, 0x01, 0xcf, 0x3a, 0x27, 0x51, 0x1a, 0x40, 0x30, 0xcc, 0x2d, 0xf3, 0xe1, 0x0c, 0x21, 0x40
        /*0040*/ 	.byte	0x0d, 0xb7, 0xfc, 0x82, 0x8e, 0x35, 0x25, 0x40
.L_8:


//--------------------- .text._Z15relu_activationPfi --------------------------
	.section	.text._Z15relu_activationPfi,"ax",@progbits
	.align	128
        .global         _Z15relu_activationPfi
        .type           _Z15relu_activationPfi,@function
        .size           _Z15relu_activationPfi,(.L_x_6 - _Z15relu_activationPfi)
        .other          _Z15relu_activationPfi,@"STO_CUDA_ENTRY STV_DEFAULT"
_Z15relu_activationPfi:
.text._Z15relu_activationPfi:
[----:B------:R-:W-:Y:S01]  /*0000*/  LDC R1, c[0x0][0x37c] ;  /* 0x0000df00ff017b82 */ /* 0x000fe20000000800 */
[----:B------:R-:W0:Y:S07]  /*0010*/  S2R R0, SR_TID.X ;  /* 0x0000000000007919 */ /* 0x000e2e0000002100 */
[----:B------:R-:W0:Y:S01]  /*0020*/  S2UR UR4, SR_CTAID.X ;  /* 0x00000000000479c3 */ /* 0x000e220000002500 */
[----:B------:R-:W1:Y:S07]  /*0030*/  LDCU UR5, c[0x0][0x388] ;  /* 0x00007100ff0577ac */ /* 0x000e6e0008000800 */
[----:B------:R-:W0:Y:S02]  /*0040*/  LDC R5, c[0x0][0x360] ;  /* 0x0000d800ff057b82 */ /* 0x000e240000000800 */
[----:B0-----:R-:W-:-:S05]  /*0050*/  IMAD R5, R5, UR4, R0 ;  /* 0x0000000405057c24 */ /* 0x001fca000f8e0200 */
[----:B-1----:R-:W-:-:S13]  /*0060*/  ISETP.GE.AND P0, PT, R5, UR5, PT ;  /* 0x0000000505007c0c */ /* 0x002fda000bf06270 */
[----:B------:R-:W-:Y:S05]  /*0070*/  @P0 EXIT ;  /* 0x000000000000094d */ /* 0x000fea0003800000 */
[----:B------:R-:W0:Y:S01]  /*0080*/  LDC.64 R2, c[0x0][0x380] ;  /* 0x0000e000ff027b82 */ /* 0x000e220000000a00 */
[----:B------:R-:W1:Y:S01]  /*0090*/  LDCU.64 UR4, c[0x0][0x358] ;  /* 0x00006b00ff0477ac */ /* 0x000e620008000a00 */
[----:B0-----:R-:W-:-:S05]  /*00a0*/  IMAD.WIDE R2, R5, 0x4, R2 ;  /* 0x0000000405027825 */ /* 0x001fca00078e0202 */
[----:B-1----:R-:W2:Y:S02]  /*00b0*/  LDG.E R0, desc[UR4][R2.64] ;  /* 0x0000000402007981 */ /* 0x002ea4000c1e1900 */
[----:B--2---:R-:W-:-:S05]  /*00c0*/  FMNMX R5, RZ, R0, !PT ;  /* 0x00000000ff057209 */ /* 0x004fca0007800000 */
[----:B------:R-:W-:Y:S01]  /*00d0*/  STG.E desc[UR4][R2.64], R5 ;  /* 0x0000000502007986 */ /* 0x000fe2000c101904 */
[----:B------:R-:W-:Y:S05]  /*00e0*/  EXIT ;  /* 0x000000000000794d */ /* 0x000fea0003800000 */
.L_x_0:
[----:B------:R-:W-:-:S00]  /*00f0*/  BRA `(.L_x_0) ;  /* 0xfffffffc00fc7947 */ /* 0x000fc0000383ffff */
[----:B------:R-:W-:-:S00]  /*0100*/  NOP ;  /* 0x0000000000007918 */ /* 0x000fc00000000000 */
[----:B------:R-:W-:-:S00]  /*0110*/  NOP ;  /* 0x0000000000007918 */ /* 0x000fc00000000000 */
[----:B------:R-:W-:-:S00]  /*0120*/  NOP ;  /* 0x0000000000007918 */ /* 0x000fc00000000000 */
[----:B------:R-:W-:-:S00]  /*0130*/  NOP ;  /* 0x0000000000007918 */ /* 0x000fc00000000000 */
[----:B------:R-:W-:-:S00]  /*0140*/  NOP ;  /* 0x0000000000007918 */ /* 0x000fc00000000000 */
[----:B------:R-:W-:-:S00]  /*0150*/  NOP ;  /* 0x0000000000007918 */ /* 0x000fc00000000000 */
[----:B------:R-:W-:-:S00]  /*0160*/  NOP ;  /* 0x0000000000007918 */ /* 0x000fc00000000000 */
[----:B------:R-:W-:-:S00]  /*0170*/  NOP ;  /* 0x0000000000007918 */ /* 0x000fc00000000000 */
.L_x_6:


//--------------------- .text._Z15matrix_multiplyPfS_S_iii --------------------------
	.section	.text._Z15matrix_multiplyPfS_S_iii,"ax",@progbits
	.align	128
        .global         _Z15matrix_multiplyPfS_S_iii
        .type           _Z15matrix_multiplyPfS_S_iii,@function
        .size           _Z15matrix_multiplyPfS_S_iii,(.L_x_7 - _Z15matrix_multiplyPfS_S_iii)
        .other          _Z15matrix_multiplyPfS_S_iii,@"STO_CUDA_ENTRY STV_DEFAULT"
_Z15matrix_multiplyPfS_S_iii:
.text._Z15matrix_multiplyPfS_S_iii:
[----:B------:R-:W-:Y:S01]  /*0000*/  LDC R1, c[0x0][0x37c] ;  /* 0x0000df00ff017b82 */ /* 0x000fe20000000800 */
[----:B------:R-:W0:Y:S07]  /*0010*/  S2R R5, SR_TID.X ;  /* 0x0000000000057919 */ /* 0x000e2e0000002100 */
[----:B------:R-:W1:Y:S01]  /*0020*/  LDC R19, c[0x0][0x364] ;  /* 0x0000d900ff137b82 */ /* 0x000e620000000800 */
[----:B------:R-:W1:Y:S07]  /*0030*/  S2R R4, SR_TID.Y ;  /* 0x0000000000047919 */ /* 0x000e6e0000002200 */
[----:B------:R-:W0:Y:S08]  /*0040*/  S2UR UR5, SR_CTAID.X ;  /* 0x00000000000579c3 */ /* 0x000e300000002500 */
[----:B------:R-:W0:Y:S08]  /*0050*/  LDC R0, c[0x0][0x360] ;  /* 0x0000d800ff007b82 */ /* 0x000e300000000800 */
[----:B------:R-:W1:Y:S08]  /*0060*/  S2UR UR4, SR_CTAID.Y ;  /* 0x00000000000479c3 */ /* 0x000e700000002600 */
[----:B------:R-:W2:Y:S01]  /*0070*/  LDC.64 R2, c[0x0][0x398] ;  /* 0x0000e600ff027b82 */ /* 0x000ea20000000a00 */
[----:B0-----:R-:W-:-:S02]  /*0080*/  IMAD R0, R0, UR5, R5 ;  /* 0x0000000500007c24 */ /* 0x001fc4000f8e0205 */
[----:B-1----:R-:W-:-:S03]  /*0090*/  IMAD R19, R19, UR4, R4 ;  /* 0x0000000413137c24 */ /* 0x002fc6000f8e0204 */
[----:B--2---:R-:W-:-:S04]  /*00a0*/  ISETP.GE.AND P0, PT, R0, R3, PT ;  /* 0x000000030000720c */ /* 0x004fc80003f06270 */
[----:B------:R-:W-:-:S13]  /*00b0*/  ISETP.GE.OR P0, PT, R19, R2, P0 ;  /* 0x000000021300720c */ /* 0x000fda0000706670 */
[----:B------:R-:W-:Y:S05]  /*00c0*/  @P0 EXIT ;  /* 0x000000000000094d */ /* 0x000fea0003800000 */
[----:B------:R-:W0:Y:S01]  /*00d0*/  LDC R2, c[0x0][0x3a0] ;  /* 0x0000e800ff027b82 */ /* 0x000e220000000800 */
[----:B------:R-:W1:Y:S01]  /*00e0*/  LDCU.64 UR4, c[0x0][0x358] ;  /* 0x00006b00ff0477ac */ /* 0x000e620008000a00 */
[----:B------:R-:W-:Y:S01]  /*00f0*/  HFMA2 R24, -RZ, RZ, 0, 0 ;  /* 0x00000000ff187431 */ /* 0x000fe200000001ff */
[----:B0-----:R-:W-:-:S13]  /*0100*/  ISETP.GE.AND P0, PT, R2, 0x1, PT ;  /* 0x000000010200780c */ /* 0x001fda0003f06270 */
[----:B-1----:R-:W-:Y:S05]  /*0110*/  @!P0 BRA `(.L_x_1) ;  /* 0x0000000400e08947 */ /* 0x002fea0003800000 */
[C---:B------:R-:W-:Y:S01]  /*0120*/  ISETP.GE.U32.AND P1, PT, R2.reuse, 0x8, PT ;  /* 0x000000080200780c */ /* 0x040fe20003f26070 */
[----:B------:R-:W-:Y:S01]  /*0130*/  IMAD R20, R19, R2, RZ ;  /* 0x0000000213147224 */ /* 0x000fe200078e02ff */
[----:B------:R-:W-:Y:S02]  /*0140*/  LOP3.LUT R27, R2, 0x7, RZ, 0xc0, !PT ;  /* 0x00000007021b7812 */ /* 0x000fe400078ec0ff */
[----:B------:R-:W-:Y:S02]  /*0150*/  MOV R24, RZ ;  /* 0x000000ff00187202 */ /* 0x000fe40000000f00 */
[----:B------:R-:W-:Y:S02]  /*0160*/  ISETP.NE.AND P0, PT, R27, RZ, PT ;  /* 0x000000ff1b00720c */ /* 0x000fe40003f05270 */
[----:B------:R-:W-:-:S05]  /*0170*/  MOV R21, RZ ;  /* 0x000000ff00157202 */ /* 0x000fca0000000f00 */
[----:B------:R-:W-:Y:S06]  /*0180*/  @!P1 BRA `(.L_x_2) ;  /* 0x0000000000c49947 */ /* 0x000fec0003800000 */
[----:B------:R-:W0:Y:S01]  /*0190*/  LDC.64 R4, c[0x0][0x380] ;  /* 0x0000e000ff047b82 */ /* 0x000e220000000a00 */
[----:B------:R-:W-:Y:S02]  /*01a0*/  LOP3.LUT R21, R2, 0x7ffffff8, RZ, 0xc0, !PT ;  /* 0x7ffffff802157812 */ /* 0x000fe400078ec0ff */
[----:B------:R-:W-:Y:S02]  /*01b0*/  MOV R24, RZ ;  /* 0x000000ff00187202 */ /* 0x000fe40000000f00 */
[----:B------:R-:W-:Y:S02]  /*01c0*/  MOV R18, R0 ;  /* 0x0000000000127202 */ /* 0x000fe40000000f00 */
[----:B------:R-:W-:Y:S01]  /*01d0*/  IADD3 R22, PT, PT, -R21, RZ, RZ ;  /* 0x000000ff15167210 */ /* 0x000fe20007ffe1ff */
[----:B0-----:R-:W-:-:S03]  /*01e0*/  IMAD.WIDE.U32 R4, R20, 0x4, R4 ;  /* 0x0000000414047825 */ /* 0x001fc600078e0004 */
[----:B------:R-:W-:-:S04]  /*01f0*/  IADD3 R6, P1, PT, R4, 0x10, RZ ;  /* 0x0000001004067810 */ /* 0x000fc80007f3e0ff */
[----:B------:R-:W-:-:S09]  /*0200*/  IADD3.X R7, PT, PT, RZ, R5, RZ, P1, !PT ;  /* 0x00000005ff077210 */ /* 0x000fd20000ffe4ff */
.L_x_3:
[----:B------:R-:W0:Y:S01]  /*0210*/  LDC.64 R16, c[0x0][0x388] ;  /* 0x0000e200ff107b82 */ /* 0x000e220000000a00 */
[----:B------:R-:W-:Y:S02]  /*0220*/  MOV R4, R6 ;  /* 0x0000000600047202 */ /* 0x000fe40000000f00 */
[----:B------:R-:W-:-:S05]  /*0230*/  MOV R5, R7 ;  /* 0x0000000700057202 */ /* 0x000fca0000000f00 */
[----:B------:R-:W2:Y:S04]  /*0240*/  LDG.E R25, desc[UR4][R4.64+-0x10] ;  /* 0xfffff00404197981 */ /* 0x000ea8000c1e1900 */
[----:B------:R-:W3:Y:S04]  /*0250*/  LDG.E R23, desc[UR4][R4.64+-0xc] ;  /* 0xfffff40404177981 */ /* 0x000ee8000c1e1900 */
[----:B------:R-:W4:Y:S04]  /*0260*/  LDG.E R29, desc[UR4][R4.64+-0x8] ;  /* 0xfffff804041d7981 */ /* 0x000f28000c1e1900 */
[----:B------:R-:W5:Y:S01]  /*0270*/  LDG.E R28, desc[UR4][R4.64+-0x4] ;  /* 0xfffffc04041c7981 */ /* 0x000f62000c1e1900 */
[----:B0-----:R-:W-:-:S05]  /*0280*/  IMAD.WIDE R16, R18, 0x4, R16 ;  /* 0x0000000412107825 */ /* 0x001fca00078e0210 */
[----:B------:R0:W2:Y:S01]  /*0290*/  LDG.E R26, desc[UR4][R16.64] ;  /* 0x00000004101a7981 */ /* 0x0000a2000c1e1900 */
[----:B------:R-:W-:-:S04]  /*02a0*/  IMAD.WIDE R14, R3, 0x4, R16 ;  /* 0x00000004030e7825 */ /* 0x000fc800078e0210 */
[C---:B------:R-:W-:Y:S02]  /*02b0*/  IMAD.WIDE R6, R3.reuse, 0x4, R14 ;  /* 0x0000000403067825 */ /* 0x040fe400078e020e */
[----:B------:R-:W3:Y:S02]  /*02c0*/  LDG.E R14, desc[UR4][R14.64] ;  /* 0x000000040e0e7981 */ /* 0x000ee4000c1e1900 */
[C---:B------:R-:W-:Y:S02]  /*02d0*/  IMAD.WIDE R10, R3.reuse, 0x4, R6 ;  /* 0x00000004030a7825 */ /* 0x040fe400078e0206 */
[----:B------:R-:W4:Y:S02]  /*02e0*/  LDG.E R6, desc[UR4][R6.64] ;  /* 0x0000000406067981 */ /* 0x000f24000c1e1900 */
[C---:B------:R-:W-:Y:S02]  /*02f0*/  IMAD.WIDE R8, R3.reuse, 0x4, R10 ;  /* 0x0000000403087825 */ /* 0x040fe400078e020a */
[----:B------:R-:W5:Y:S02]  /*0300*/  LDG.E R10, desc[UR4][R10.64] ;  /* 0x000000040a0a7981 */ /* 0x000f64000c1e1900 */
[----:B------:R-:W-:-:S02]  /*0310*/  IMAD.WIDE R12, R3, 0x4, R8 ;  /* 0x00000004030c7825 */ /* 0x000fc400078e0208 */
[----:B------:R-:W5:Y:S04]  /*0320*/  LDG.E R7, desc[UR4][R4.64] ;  /* 0x0000000404077981 */ /* 0x000f68000c1e1900 */
[----:B------:R-:W5:Y:S01]  /*0330*/  LDG.E R8, desc[UR4][R8.64] ;  /* 0x0000000408087981 */ /* 0x000f62000c1e1900 */
[----:B0-----:R-:W-:-:S03]  /*0340*/  IMAD.WIDE R16, R3, 0x4, R12 ;  /* 0x0000000403107825 */ /* 0x001fc600078e020c */
[----:B------:R-:W5:Y:S04]  /*0350*/  LDG.E R12, desc[UR4][R12.64] ;  /* 0x000000040c0c7981 */ /* 0x000f68000c1e1900 */
[----:B------:R-:W5:Y:S04]  /*0360*/  LDG.E R15, desc[UR4][R16.64] ;  /* 0x00000004100f7981 */ /* 0x000f68000c1e1900 */
[----:B------:R-:W5:Y:S04]  /*0370*/  LDG.E R9, desc[UR4][R4.64+0x4] ;  /* 0x0000040404097981 */ /* 0x000f68000c1e1900 */
[----:B------:R-:W5:Y:S01]  /*0380*/  LDG.E R11, desc[UR4][R4.64+0xc] ;  /* 0x00000c04040b7981 */ /* 0x000f62000c1e1900 */
[----:B--2---:R-:W-:Y:S01]  /*0390*/  FFMA R26, R25, R26, R24 ;  /* 0x0000001a191a7223 */ /* 0x004fe20000000018 */
[----:B------:R-:W-:-:S02]  /*03a0*/  IMAD.WIDE R24, R3, 0x4, R16 ;  /* 0x0000000403187825 */ /* 0x000fc400078e0210 */
[----:B------:R-:W2:Y:S04]  /*03b0*/  LDG.E R16, desc[UR4][R4.64+0x8] ;  /* 0x0000080404107981 */ /* 0x000ea8000c1e1900 */
[----:B------:R-:W2:Y:S01]  /*03c0*/  LDG.E R24, desc[UR4][R24.64] ;  /* 0x0000000418187981 */ /* 0x000ea2000c1e1900 */
[----:B---3--:R-:W-:Y:S01]  /*03d0*/  FFMA R14, R23, R14, R26 ;  /* 0x0000000e170e7223 */ /* 0x008fe2000000001a */
[----:B------:R-:W-:-:S03]  /*03e0*/  IADD3 R22, PT, PT, R22, 0x8, RZ ;  /* 0x0000000816167810 */ /* 0x000fc60007ffe0ff */
[----:B----4-:R-:W-:Y:S01]  /*03f0*/  FFMA R29, R29, R6, R14 ;  /* 0x000000061d1d7223 */ /* 0x010fe2000000000e */
[----:B------:R-:W-:-:S03]  /*0400*/  ISETP.NE.AND P1, PT, R22, RZ, PT ;  /* 0x000000ff1600720c */ /* 0x000fc60003f25270 */
[----:B-----5:R-:W-:Y:S01]  /*0410*/  FFMA R10, R28, R10, R29 ;  /* 0x0000000a1c0a7223 */ /* 0x020fe2000000001d */
[----:B------:R-:W-:-:S03]  /*0420*/  IADD3 R6, P2, PT, R4, 0x20, RZ ;  /* 0x0000002004067810 */ /* 0x000fc60007f5e0ff */
[----:B------:R-:W-:Y:S01]  /*0430*/  FFMA R8, R7, R8, R10 ;  /* 0x0000000807087223 */ /* 0x000fe2000000000a */
[----:B------:R-:W-:Y:S02]  /*0440*/  IADD3.X R7, PT, PT, RZ, R5, RZ, P2, !PT ;  /* 0x00000005ff077210 */ /* 0x000fe400017fe4ff */
[----:B------:R-:W-:Y:S01]  /*0450*/  LEA R18, R3, R18, 0x3 ;  /* 0x0000001203127211 */ /* 0x000fe200078e18ff */
[----:B------:R-:W-:-:S04]  /*0460*/  FFMA R9, R9, R12, R8 ;  /* 0x0000000c09097223 */ /* 0x000fc80000000008 */
[----:B--2---:R-:W-:-:S04]  /*0470*/  FFMA R16, R16, R15, R9 ;  /* 0x0000000f10107223 */ /* 0x004fc80000000009 */
[----:B------:R-:W-:Y:S01]  /*0480*/  FFMA R24, R11, R24, R16 ;  /* 0x000000180b187223 */ /* 0x000fe20000000010 */
[----:B------:R-:W-:Y:S06]  /*0490*/  @P1 BRA `(.L_x_3) ;  /* 0xfffffffc005c1947 */ /* 0x000fec000383ffff */
.L_x_2:
[----:B------:R-:W-:Y:S05]  /*04a0*/  @!P0 BRA `(.L_x_1) ;  /* 0x0000000000fc8947 */ /* 0x000fea0003800000 */
[----:B------:R-:W-:Y:S02]  /*04b0*/  ISETP.GE.U32.AND P1, PT, R27, 0x4, PT ;  /* 0x000000041b00780c */ /* 0x000fe40003f26070 */
[----:B------:R-:W-:-:S04]  /*04c0*/  LOP3.LUT R16, R2, 0x3, RZ, 0xc0, !PT ;  /* 0x0000000302107812 */ /* 0x000fc800078ec0ff */
[----:B------:R-:W-:-:S07]  /*04d0*/  ISETP.NE.AND P0, PT, R16, RZ, PT ;  /* 0x000000ff1000720c */ /* 0x000fce0003f05270 */
[----:B------:R-:W-:Y:S06]  /*04e0*/  @!P1 BRA `(.L_x_4) ;  /* 0x00000000006c9947 */ /* 0x000fec0003800000 */
[----:B------:R-:W0:Y:S01]  /*04f0*/  LDC.64 R6, c[0x0][0x388] ;  /* 0x0000e200ff067b82 */ /* 0x000e220000000a00 */
[----:B------:R-:W1:Y:S01]  /*0500*/  LDCU.64 UR6, c[0x0][0x380] ;  /* 0x00007000ff0677ac */ /* 0x000e620008000a00 */
[----:B------:R-:W-:Y:S01]  /*0510*/  IMAD R9, R21, R3, R0 ;  /* 0x0000000315097224 */ /* 0x000fe200078e0200 */
[CC--:B------:R-:W-:Y:S02]  /*0520*/  IADD3 R5, PT, PT, R20.reuse, R21.reuse, RZ ;  /* 0x0000001514057210 */ /* 0x0c0fe40007ffe0ff */
[----:B------:R-:W-:-:S03]  /*0530*/  IADD3 R10, P1, PT, R20, R21, RZ ;  /* 0x00000015140a7210 */ /* 0x000fc60007f3e0ff */
[----:B------:R-:W2:Y:S01]  /*0540*/  LDC.64 R14, c[0x0][0x380] ;  /* 0x0000e000ff0e7b82 */ /* 0x000ea20000000a00 */
[----:B0-----:R-:W-:-:S04]  /*0550*/  IMAD.WIDE R6, R9, 0x4, R6 ;  /* 0x0000000409067825 */ /* 0x001fc800078e0206 */
[----:B------:R-:W-:Y:S02]  /*0560*/  IMAD.WIDE R8, R3, 0x4, R6 ;  /* 0x0000000403087825 */ /* 0x000fe400078e0206 */
[----:B------:R-:W3:Y:S02]  /*0570*/  LDG.E R6, desc[UR4][R6.64] ;  /* 0x0000000406067981 */ /* 0x000ee4000c1e1900 */
[----:B--2---:R-:W-:Y:S01]  /*0580*/  IMAD.WIDE.U32 R14, R5, 0x4, R14 ;  /* 0x00000004050e7825 */ /* 0x004fe200078e000e */
[----:B------:R-:W-:Y:S02]  /*0590*/  IADD3.X R5, PT, PT, RZ, RZ, RZ, P1, !PT ;  /* 0x000000ffff057210 */ /* 0x000fe40000ffe4ff */
[----:B-1----:R-:W-:-:S03]  /*05a0*/  LEA R4, P1, R10, UR6, 0x2 ;  /* 0x000000060a047c11 */ /* 0x002fc6000f8210ff */
[----:B------:R-:W3:Y:S01]  /*05b0*/  LDG.E R15, desc[UR4][R14.64] ;  /* 0x000000040e0f7981 */ /* 0x000ee2000c1e1900 */
[----:B------:R-:W-:Y:S01]  /*05c0*/  LEA.HI.X R5, R10, UR7, R5, 0x2, P1 ;  /* 0x000000070a057c11 */ /* 0x000fe200088f1405 */
[C---:B------:R-:W-:Y:S02]  /*05d0*/  IMAD.WIDE R10, R3.reuse, 0x4, R8 ;  /* 0x00000004030a7825 */ /* 0x040fe400078e0208 */
[----:B------:R-:W2:Y:S04]  /*05e0*/  LDG.E R8, desc[UR4][R8.64] ;  /* 0x0000000408087981 */ /* 0x000ea8000c1e1900 */
[----:B------:R-:W2:Y:S01]  /*05f0*/  LDG.E R17, desc[UR4][R4.64+0x4] ;  /* 0x0000040404117981 */ /* 0x000ea2000c1e1900 */
[----:B------:R-:W-:-:S03]  /*0600*/  IMAD.WIDE R12, R3, 0x4, R10 ;  /* 0x00000004030c7825 */ /* 0x000fc600078e020a */
[----:B------:R-:W4:Y:S04]  /*0610*/  LDG.E R22, desc[UR4][R10.64] ;  /* 0x000000040a167981 */ /* 0x000f28000c1e1900 */
[----:B------:R-:W4:Y:S04]  /*0620*/  LDG.E R18, desc[UR4][R4.64+0x8] ;  /* 0x0000080404127981 */ /* 0x000f28000c1e1900 */
[----:B------:R-:W5:Y:S04]  /*0630*/  LDG.E R26, desc[UR4][R4.64+0xc] ;  /* 0x00000c04041a7981 */ /* 0x000f68000c1e1900 */
[----:B------:R-:W5:Y:S01]  /*0640*/  LDG.E R12, desc[UR4][R12.64] ;  /* 0x000000040c0c7981 */ /* 0x000f62000c1e1900 */
[----:B------:R-:W-:Y:S01]  /*0650*/  IADD3 R21, PT, PT, R21, 0x4, RZ ;  /* 0x0000000415157810 */ /* 0x000fe20007ffe0ff */
[----:B---3--:R-:W-:-:S04]  /*0660*/  FFMA R24, R15, R6, R24 ;  /* 0x000000060f187223 */ /* 0x008fc80000000018 */
[----:B--2---:R-:W-:-:S04]  /*0670*/  FFMA R17, R17, R8, R24 ;  /* 0x0000000811117223 */ /* 0x004fc80000000018 */
[----:B----4-:R-:W-:-:S04]  /*0680*/  FFMA R17, R18, R22, R17 ;  /* 0x0000001612117223 */ /* 0x010fc80000000011 */
[----:B-----5:R-:W-:-:S07]  /*0690*/  FFMA R24, R26, R12, R17 ;  /* 0x0000000c1a187223 */ /* 0x020fce0000000011 */
.L_x_4:
[----:B------:R-:W-:Y:S05]  /*06a0*/  @!P0 BRA `(.L_x_1) ;  /* 0x00000000007c8947 */ /* 0x000fea0003800000 */
[----:B------:R-:W-:Y:S01]  /*06b0*/  ISETP.NE.AND P1, PT, R16, 0x1, PT ;  /* 0x000000011000780c */ /* 0x000fe20003f25270 */
[----:B------:R-:W0:Y:S01]  /*06c0*/  LDC.64 R12, c[0x0][0x380] ;  /* 0x0000e000ff0c7b82 */ /* 0x000e220000000a00 */
[----:B------:R-:W-:-:S04]  /*06d0*/  LOP3.LUT R2, R2, 0x1, RZ, 0xc0, !PT ;  /* 0x0000000102027812 */ /* 0x000fc800078ec0ff */
[----:B------:R-:W-:-:S03]  /*06e0*/  ISETP.NE.U32.AND P0, PT, R2, 0x1, PT ;  /* 0x000000010200780c */ /* 0x000fc60003f05070 */
[----:B------:R-:W1:Y:S04]  /*06f0*/  LDC.64 R10, c[0x0][0x388] ;  /* 0x0000e200ff0a7b82 */ /* 0x000e680000000a00 */
[CC--:B------:R-:W-:Y:S02]  /*0700*/  @P1 IADD3 R15, PT, PT, R20.reuse, R21.reuse, RZ ;  /* 0x00000015140f1210 */ /* 0x0c0fe40007ffe0ff */
[----:B------:R-:W-:Y:S02]  /*0710*/  @P1 IADD3 R2, P2, PT, R20, R21, RZ ;  /* 0x0000001514021210 */ /* 0x000fe40007f5e0ff */
[----:B------:R-:W2:Y:S02]  /*0720*/  @P1 LDC.64 R4, c[0x0][0x380] ;  /* 0x0000e000ff041b82 */ /* 0x000ea40000000a00 */
[----:B------:R-:W-:-:S06]  /*0730*/  @P1 IADD3.X R14, PT, PT, RZ, RZ, RZ, P2, !PT ;  /* 0x000000ffff0e1210 */ /* 0x000fcc00017fe4ff */
[----:B------:R-:W3:Y:S01]  /*0740*/  LDC.64 R6, c[0x0][0x380] ;  /* 0x0000e000ff067b82 */ /* 0x000ee20000000a00 */
[----:B0-----:R-:W-:-:S04]  /*0750*/  @P1 IMAD.WIDE.U32 R12, R15, 0x4, R12 ;  /* 0x000000040f0c1825 */ /* 0x001fc800078e000c */
[C---:B------:R-:W-:Y:S01]  /*0760*/  @P1 IMAD R15, R21.reuse, R3, R0 ;  /* 0x00000003150f1224 */ /* 0x040fe200078e0200 */
[----:B------:R-:W-:Y:S01]  /*0770*/  @P1 IADD3 R21, PT, PT, R21, 0x2, RZ ;  /* 0x0000000215151810 */ /* 0x000fe20007ffe0ff */
[----:B------:R-:W4:Y:S01]  /*0780*/  @P1 LDG.E R13, desc[UR4][R12.64] ;  /* 0x000000040c0d1981 */ /* 0x000f22000c1e1900 */
[----:B------:R-:W0:Y:S01]  /*0790*/  LDC.64 R8, c[0x0][0x388] ;  /* 0x0000e200ff087b82 */ /* 0x000e220000000a00 */
[----:B-1----:R-:W-:Y:S01]  /*07a0*/  @P1 IMAD.WIDE R10, R15, 0x4, R10 ;  /* 0x000000040f0a1825 */ /* 0x002fe200078e020a */
[----:B------:R-:W-:Y:S02]  /*07b0*/  @!P0 IADD3 R17, PT, PT, R20, R21, RZ ;  /* 0x0000001514118210 */ /* 0x000fe40007ffe0ff */
[----:B--2---:R-:W-:Y:S01]  /*07c0*/  @P1 LEA R4, P2, R2, R4, 0x2 ;  /* 0x0000000402041211 */ /* 0x004fe200078410ff */
[----:B------:R-:W-:-:S03]  /*07d0*/  @!P0 IMAD R21, R21, R3, R0 ;  /* 0x0000000315158224 */ /* 0x000fc600078e0200 */
[----:B------:R-:W-:Y:S01]  /*07e0*/  @P1 LEA.HI.X R5, R2, R5, R14, 0x2, P2 ;  /* 0x0000000502051211 */ /* 0x000fe200010f140e */
[----:B------:R-:W-:Y:S01]  /*07f0*/  @P1 IMAD.WIDE R14, R3, 0x4, R10 ;  /* 0x00000004030e1825 */ /* 0x000fe200078e020a */
[----:B------:R-:W4:Y:S03]  /*0800*/  @P1 LDG.E R2, desc[UR4][R10.64] ;  /* 0x000000040a021981 */ /* 0x000f26000c1e1900 */
[----:B---3--:R-:W-:Y:S01]  /*0810*/  @!P0 IMAD.WIDE.U32 R6, R17, 0x4, R6 ;  /* 0x0000000411068825 */ /* 0x008fe200078e0006 */
[----:B------:R-:W2:Y:S04]  /*0820*/  @P1 LDG.E R5, desc[UR4][R4.64+0x4] ;  /* 0x0000040404051981 */ /* 0x000ea8000c1e1900 */
[----:B------:R-:W2:Y:S01]  /*0830*/  @P1 LDG.E R14, desc[UR4][R14.64] ;  /* 0x000000040e0e1981 */ /* 0x000ea2000c1e1900 */
[----:B0-----:R-:W-:-:S03]  /*0840*/  @!P0 IMAD.WIDE R8, R21, 0x4, R8 ;  /* 0x0000000415088825 */ /* 0x001fc600078e0208 */
[----:B------:R-:W3:Y:S04]  /*0850*/  @!P0 LDG.E R7, desc[UR4][R6.64] ;  /* 0x0000000406078981 */ /* 0x000ee8000c1e1900 */
[----:B------:R-:W3:Y:S01]  /*0860*/  @!P0 LDG.E R8, desc[UR4][R8.64] ;  /* 0x0000000408088981 */ /* 0x000ee2000c1e1900 */
[----:B----4-:R-:W-:-:S04]  /*0870*/  @P1 FFMA R2, R13, R2, R24 ;  /* 0x000000020d021223 */ /* 0x010fc80000000018 */
[----:B--2---:R-:W-:-:S04]  /*0880*/  @P1 FFMA R24, R5, R14, R2 ;  /* 0x0000000e05181223 */ /* 0x004fc80000000002 */
[----:B---3--:R-:W-:-:S07]  /*0890*/  @!P0 FFMA R24, R7, R8, R24 ;  /* 0x0000000807188223 */ /* 0x008fce0000000018 */
.L_x_1:
[----:B------:R-:W0:Y:S01]  /*08a0*/  LDC.64 R4, c[0x0][0x390] ;  /* 0x0000e400ff047b82 */ /* 0x000e220000000a00 */
[----:B------:R-:W-:-:S04]  /*08b0*/  IMAD R3, R19, R3, R0 ;  /* 0x0000000313037224 */ /* 0x000fc800078e0200 */
[----:B0-----:R-:W-:-:S05]  /*08c0*/  IMAD.WIDE R2, R3, 0x4, R4 ;  /* 0x0000000403027825 */ /* 0x001fca00078e0204 */
[----:B------:R-:W-:Y:S01]  /*08d0*/  STG.E desc[UR4][R2.64], R24 ;  /* 0x0000001802007986 */ /* 0x000fe2000c101904 */
[----:B------:R-:W-:Y:S05]  /*08e0*/  EXIT ;  /* 0x000000000000794d */ /* 0x000fea0003800000 */
.L_x_5:
        /* <DEDUP_REMOVED lines=9> */
.L_x_7:


//--------------------- .nv.global.init           --------------------------
	.section	.nv.global.init,"aw",@progbits
	.align	4
.nv.global.init:
	.type		mrg32k3aM1SubSeq,@object
	.size		mrg32k3aM1SubSeq,(mrg32k3aM2SubSeq - mrg32k3aM1SubSeq)
mrg32k3aM1SubSeq:
        /*0000*/ 	.byte	0x0b, 0xcc, 0xee, 0x04, 0x73, 0x29, 0x8b, 0x6f, 0xf6, 0x53, 0x03, 0xf6, 0x23, 0xf6, 0xea, 0xda
        /* <DEDUP_REMOVED lines=125> */
	.type		mrg32k3aM2SubSeq,@object
	.size		mrg32k3aM2SubSeq,(mrg32k3aM1 - mrg32k3aM2SubSeq)
mrg32k3aM2SubSeq:
        /* <DEDUP_REMOVED lines=126> */
	.type		mrg32k3aM1,@object
	.size		mrg32k3aM1,(mrg32k3aM1Seq - mrg32k3aM1)
mrg32k3aM1:
        /* <DEDUP_REMOVED lines=144> */
	.type		mrg32k3aM1Seq,@object
	.size		mrg32k3aM1Seq,(mrg32k3aM2 - mrg32k3aM1Seq)
mrg32k3aM1Seq:
        /* <DEDUP_REMOVED lines=144> */
	.type		mrg32k3aM2,@object
	.size		mrg32k3aM2,(mrg32k3aM2Seq - mrg32k3aM2)
mrg32k3aM2:
        /* <DEDUP_REMOVED lines=144> */
	.type		mrg32k3aM2Seq,@object
	.size		mrg32k3aM2Seq,(precalc_xorwow_matrix - mrg32k3aM2Seq)
mrg32k3aM2Seq:
        /* <DEDUP_REMOVED lines=144> */
	.type		precalc_xorwow_matrix,@object
	.size		precalc_xorwow_matrix,(precalc_xorwow_offset_matrix - precalc_xorwow_matrix)
precalc_xorwow_matrix:
        /* <DEDUP_REMOVED lines=6400> */
	.type		precalc_xorwow_offset_matrix,@object
	.size		precalc_xorwow_offset_matrix,(.L_1 - precalc_xorwow_offset_matrix)
precalc_xorwow_offset_matrix:
        /* <DEDUP_REMOVED lines=6400> */
.L_1:


//--------------------- .nv.shared.reserved.0     --------------------------
	.section	.nv.shared.reserved.0,"aw",@nobits
	.weak		__nv_reservedSMEM_offset_0_alias
	.size		__nv_reservedSMEM_offset_0_alias, 0, 64
	.other		__nv_reservedSMEM_offset_0_alias,@"STO_CUDA_RESERVED_SHARED STV_DEFAULT"
__nv_reservedSMEM_offset_0_alias:
	.zero		0
	.zero		64


//--------------------- .nv.constant0._Z15relu_activationPfi --------------------------
	.section	.nv.constant0._Z15relu_activationPfi,"a",@progbits
	.sectionflags	@""
	.align	4
.nv.constant0._Z15relu_activationPfi:
	.zero		908


//--------------------- .nv.constant0._Z15matrix_multiplyPfS_S_iii --------------------------
	.section	.nv.constant0._Z15matrix_multiplyPfS_S_iii,"a",@progbits
	.sectionflags	@""
	.align	4
.nv.constant0._Z15matrix_multiplyPfS_S_iii:
	.zero		932


//--------------------- SYMBOLS --------------------------

	.type		.nv.reservedSmem.offset0,@object
	.size		.nv.reservedSmem.offset0,0x4
